	.headerflags	@"EF_CUDA_TEXMODE_UNIFIED EF_CUDA_64BIT_ADDRESS EF_CUDA_ACCELERATORS EF_CUDA_SM90 EF_CUDA_VIRTUAL_SM(EF_CUDA_SM90)"
	.elftype	@"ET_EXEC"


//--------------------- .nv.info                  --------------------------
	.section	.nv.info,"",@"SHT_CUDA_INFO"
	.align	4


	//----- nvinfo : EIATTR_REGCOUNT
	.align		4
        /*0000*/ 	.byte	0x04, 0x2f
        /*0002*/ 	.short	(.L_1 - .L_0)
	.align		4
.L_0:
        /*0004*/ 	.word	index@(triton_red_fused_mv_18)
        /*0008*/ 	.word	0x00000013


	//----- nvinfo : EIATTR_MIN_STACK_SIZE
	.align		4
.L_1:
        /*000c*/ 	.byte	0x04, 0x12
        /*000e*/ 	.short	(.L_3 - .L_2)
	.align		4
.L_2:
        /*0010*/ 	.word	index@(triton_red_fused_mv_18)
        /*0014*/ 	.word	0x00000000


	//----- nvinfo : EIATTR_FRAME_SIZE
	.align		4
.L_3:
        /*0018*/ 	.byte	0x04, 0x11
        /*001a*/ 	.short	(.L_5 - .L_4)
	.align		4
.L_4:
        /*001c*/ 	.word	index@(triton_red_fused_mv_18)
        /*0020*/ 	.word	0x00000000


	//----- nvinfo : EIATTR_MIN_STACK_SIZE
	.align		4
.L_5:
        /*0024*/ 	.byte	0x04, 0x12
        /*0026*/ 	.short	(.L_7 - .L_6)
	.align		4
.L_6:
        /*0028*/ 	.word	index@(triton_red_fused_mv_18)
        /*002c*/ 	.word	0x00000000
.L_7:


//--------------------- .nv.info.triton_red_fused_mv_18 --------------------------
	.section	.nv.info.triton_red_fused_mv_18,"",@"SHT_CUDA_INFO"
	.sectionflags	@""
	.align	4


	//----- nvinfo : EIATTR_CUDA_API_VERSION
	.align		4
        /*0000*/ 	.byte	0x04, 0x37
        /*0002*/ 	.short	(.L_9 - .L_8)
.L_8:
        /*0004*/ 	.word	0x0000007c


	//----- nvinfo : EIATTR_KPARAM_INFO
	.align		4
.L_9:
        /*0008*/ 	.byte	0x04, 0x17
        /*000a*/ 	.short	(.L_11 - .L_10)
.L_10:
        /*000c*/ 	.word	0x00000000
        /*0010*/ 	.short	0x0004
        /*0012*/ 	.short	0x001c
        /*0014*/ 	.byte	0x00, 0xf0, 0x11, 0x00


	//----- nvinfo : EIATTR_KPARAM_INFO
	.align		4
.L_11:
        /*0018*/ 	.byte	0x04, 0x17
        /*001a*/ 	.short	(.L_13 - .L_12)
.L_12:
        /*001c*/ 	.word	0x00000000
        /*0020*/ 	.short	0x0003
        /*0022*/ 	.short	0x0018
        /*0024*/ 	.byte	0x00, 0xf0, 0x11, 0x00


	//----- nvinfo : EIATTR_KPARAM_INFO
	.align		4
.L_13:
        /*0028*/ 	.byte	0x04, 0x17
        /*002a*/ 	.short	(.L_15 - .L_14)
.L_14:
        /*002c*/ 	.word	0x00000000
        /*0030*/ 	.short	0x0002
        /*0032*/ 	.short	0x0010
        /*0034*/ 	.byte	0x00, 0xf4, 0x21, 0x00


	//----- nvinfo : EIATTR_KPARAM_INFO
	.align		4
.L_15:
        /*0038*/ 	.byte	0x04, 0x17
        /*003a*/ 	.short	(.L_17 - .L_16)
.L_16:
        /*003c*/ 	.word	0x00000000
        /*0040*/ 	.short	0x0001
        /*0042*/ 	.short	0x0008
        /*0044*/ 	.byte	0x00, 0xf4, 0x21, 0x00


	//----- nvinfo : EIATTR_KPARAM_INFO
	.align		4
.L_17:
        /*0048*/ 	.byte	0x04, 0x17
        /*004a*/ 	.short	(.L_19 - .L_18)
.L_18:
        /*004c*/ 	.word	0x00000000
        /*0050*/ 	.short	0x0000
        /*0052*/ 	.short	0x0000
        /*0054*/ 	.byte	0x00, 0xf4, 0x21, 0x00


	//----- nvinfo : EIATTR_SPARSE_MMA_MASK
	.align		4
.L_19:
        /*0058*/ 	.byte	0x03, 0x50
        /*005a*/ 	.short	0x0000


	//----- nvinfo : EIATTR_MAXREG_COUNT
	.align		4
        /*005c*/ 	.byte	0x03, 0x1b
        /*005e*/ 	.short	0x0080


	//----- nvinfo : EIATTR_COOP_GROUP_MASK_REGIDS
	.align		4
        /*0060*/ 	.byte	0x04, 0x29
        /*0062*/ 	.short	(.L_21 - .L_20)


	//   ....[0]....
.L_20:
        /*0064*/ 	.word	0xffffffff


	//   ....[1]....
        /*0068*/ 	.word	0xffffffff


	//   ....[2]....
        /*006c*/ 	.word	0xffffffff


	//   ....[3]....
        /*0070*/ 	.word	0xffffffff


	//   ....[4]....
        /*0074*/ 	.word	0xffffffff


	//   ....[5]....
        /*0078*/ 	.word	0xffffffff


	//   ....[6]....
        /*007c*/ 	.word	0xffffffff


	//   ....[7]....
        /*0080*/ 	.word	0xffffffff


	//   ....[8]....
        /*0084*/ 	.word	0xffffffff


	//----- nvinfo : EIATTR_COOP_GROUP_INSTR_OFFSETS
	.align		4
.L_21:
        /*0088*/ 	.byte	0x04, 0x28
        /*008a*/ 	.short	(.L_23 - .L_22)


	//   ....[0]....
.L_22:
        /*008c*/ 	.word	0x00000200


	//   ....[1]....
        /*0090*/ 	.word	0x00000220


	//   ....[2]....
        /*0094*/ 	.word	0x00000240


	//   ....[3]....
        /*0098*/ 	.word	0x00000260


	//   ....[4]....
        /*009c*/ 	.word	0x00000290


	//   ....[5]....
        /*00a0*/ 	.word	0x00000300


	//   ....[6]....
        /*00a4*/ 	.word	0x00000320


	//   ....[7]....
        /*00a8*/ 	.word	0x00000340


	//   ....[8]....
        /*00ac*/ 	.word	0x00000370


	//----- nvinfo : EIATTR_EXIT_INSTR_OFFSETS
	.align		4
.L_23:
        /*00b0*/ 	.byte	0x04, 0x1c
        /*00b2*/ 	.short	(.L_25 - .L_24)


	//   ....[0]....
.L_24:
        /*00b4*/ 	.word	0x000003e0


	//   ....[1]....
        /*00b8*/ 	.word	0x00000430


	//----- nvinfo : EIATTR_REQNTID
	.align		4
.L_25:
        /*00bc*/ 	.byte	0x04, 0x10
        /*00be*/ 	.short	(.L_27 - .L_26)
.L_26:
        /*00c0*/ 	.word	0x00000200
        /*00c4*/ 	.word	0x00000001
        /*00c8*/ 	.word	0x00000001


	//----- nvinfo : EIATTR_CBANK_PARAM_SIZE
	.align		4
.L_27:
        /*00cc*/ 	.byte	0x03, 0x19
        /*00ce*/ 	.short	0x0020


	//----- nvinfo : EIATTR_PARAM_CBANK
	.align		4
        /*00d0*/ 	.byte	0x04, 0x0a
        /*00d2*/ 	.short	(.L_29 - .L_28)
	.align		4
.L_28:
        /*00d4*/ 	.word	index@(.nv.constant0.triton_red_fused_mv_18)
        /*00d8*/ 	.short	0x0210
        /*00da*/ 	.short	0x0020


	//----- nvinfo : EIATTR_SW_WAR
	.align		4
.L_29:
        /*00dc*/ 	.byte	0x04, 0x36
        /*00de*/ 	.short	(.L_31 - .L_30)
.L_30:
        /*00e0*/ 	.word	0x00000008
.L_31:


//--------------------- .nv.callgraph             --------------------------
	.section	.nv.callgraph,"",@"SHT_CUDA_CALLGRAPH"
	.align	4
	.sectionentsize	8
	.align		4
        /*0000*/ 	.word	0x00000000
	.align		4
        /*0004*/ 	.word	0xffffffff
	.align		4
        /*0008*/ 	.word	0x00000000
	.align		4
        /*000c*/ 	.word	0xfffffffe
	.align		4
        /*0010*/ 	.word	0x00000000
	.align		4
        /*0014*/ 	.word	0xfffffffd
	.align		4
        /*0018*/ 	.word	0x00000000
	.align		4
        /*001c*/ 	.word	0xfffffffc


//--------------------- .text.triton_red_fused_mv_18 --------------------------
	.section	.text.triton_red_fused_mv_18,"ax",@progbits
	.sectionflags	@"SHF_BARRIERS=1"
	.align	128
        .global         triton_red_fused_mv_18
        .type           triton_red_fused_mv_18,@function
        .size           triton_red_fused_mv_18,(.L_x_1 - triton_red_fused_mv_18)
        .other          triton_red_fused_mv_18,@"STO_CUDA_ENTRY STV_DEFAULT"
triton_red_fused_mv_18:
.text.triton_red_fused_mv_18:
[----:B------:R-:W0:Y:S02]  /*0000*/  LDC R1, c[0x0][0x28] ;  /* 0x00000a00ff017b82 */ /* 0x000e240000000800 */
[----:B------:R-:W1:Y:S01]  /*0010*/  S2R R16, SR_TID.X ;  /* 0x0000000000107919 */ /* 0x000e620000002100 */
[----:B------:R-:W2:Y:S01]  /*0020*/  LDC.64 R14, c[0x0][0x210] ;  /* 0x00008400ff0e7b82 */ /* 0x000ea20000000a00 */
[----:B------:R-:W-:Y:S01]  /*0030*/  CS2R R6, SRZ ;  /* 0x0000000000067805 */ /* 0x000fe2000001ff00 */
[----:B------:R-:W-:Y:S01]  /*0040*/  ULDC.64 UR6, c[0x0][0x208] ;  /* 0x0000820000067ab9 */ /* 0x000fe20000000a00 */
[----:B------:R-:W3:Y:S05]  /*0050*/  S2R R2, SR_CTAID.X ;  /* 0x0000000000027919 */ /* 0x000eea0000002500 */
[----:B------:R-:W4:Y:S01]  /*0060*/  LDC.64 R8, c[0x0][0x218] ;  /* 0x00008600ff087b82 */ /* 0x000f220000000a00 */
[----:B-1----:R-:W-:-:S04]  /*0070*/  SHF.L.U32 R12, R16, 0x2, RZ ;  /* 0x00000002100c7819 */ /* 0x002fc800000006ff */
[----:B------:R-:W-:Y:S02]  /*0080*/  LOP3.LUT R3, R12, 0x7fc, RZ, 0xc0, !PT ;  /* 0x000007fc0c037812 */ /* 0x000fe400078ec0ff */
[C---:B---3--:R-:W-:Y:S02]  /*0090*/  ISETP.GE.AND P0, PT, R2.reuse, 0x100, PT ;  /* 0x000001000200780c */ /* 0x048fe40003f06270 */
[----:B------:R-:W-:Y:S01]  /*00a0*/  LEA R5, R2, R3, 0xb ;  /* 0x0000000302057211 */ /* 0x000fe200078e58ff */
[----:B----4-:R-:W-:-:S04]  /*00b0*/  IMAD.WIDE.U32 R8, R3, 0x4, R8 ;  /* 0x0000000403087825 */ /* 0x010fc800078e0008 */
[----:B--2---:R-:W-:Y:S01]  /*00c0*/  IMAD.WIDE R14, R5, 0x4, R14 ;  /* 0x00000004050e7825 */ /* 0x004fe200078e020e */
[----:B------:R-:W-:Y:S01]  /*00d0*/  CS2R R4, SRZ ;  /* 0x0000000000047805 */ /* 0x000fe2000001ff00 */
[----:B------:R-:W2:Y:S05]  /*00e0*/  LDG.E.EL.128 R8, desc[UR6][R8.64] ;  /* 0x0000000608087981 */ /* 0x000eaa000c2e1d00 */
[----:B------:R-:W3:Y:S01]  /*00f0*/  @!P0 LDG.E.EF.128 R4, desc[UR6][R14.64] ;  /* 0x000000060e048981 */ /* 0x000ee2000c0e1d00 */
[----:B------:R-:W1:Y:S01]  /*0100*/  S2UR UR5, SR_CgaCtaId ;  /* 0x00000000000579c3 */ /* 0x000e620000008800 */
[----:B------:R-:W-:Y:S01]  /*0110*/  UMOV UR4, 0x400 ;  /* 0x0000040000047882 */ /* 0x000fe20000000000 */
[----:B------:R-:W-:Y:S01]  /*0120*/  ISETP.GE.AND P1, PT, R16, 0x10, PT ;  /* 0x000000101000780c */ /* 0x000fe20003f26270 */
[----:B-1----:R-:W-:Y:S01]  /*0130*/  UPRMT UR4, UR5, 0x654, UR4 ;  /* 0x0000065405047896 */ /* 0x002fe20008000004 */
[----:B---3--:R-:W-:-:S02]  /*0140*/  SEL R0, R5, RZ, !P0 ;  /* 0x000000ff05007207 */ /* 0x008fc40004000000 */
[----:B------:R-:W-:Y:S02]  /*0150*/  SEL R3, R4, RZ, !P0 ;  /* 0x000000ff04037207 */ /* 0x000fe40004000000 */
[----:B------:R-:W-:Y:S01]  /*0160*/  SEL R5, R6, RZ, !P0 ;  /* 0x000000ff06057207 */ /* 0x000fe20004000000 */
[----:B--2---:R-:W-:Y:S02]  /*0170*/  FFMA R4, R0, R9, RZ ;  /* 0x0000000900047223 */ /* 0x004fe400000000ff */
[----:B------:R-:W-:Y:S01]  /*0180*/  FFMA R3, R3, R8, RZ ;  /* 0x0000000803037223 */ /* 0x000fe200000000ff */
[----:B------:R-:W-:Y:S01]  /*0190*/  SEL R0, R7, RZ, !P0 ;  /* 0x000000ff07007207 */ /* 0x000fe20004000000 */
[----:B------:R-:W-:Y:S02]  /*01a0*/  FFMA R5, R5, R10, RZ ;  /* 0x0000000a05057223 */ /* 0x000fe400000000ff */
[----:B------:R-:W-:Y:S02]  /*01b0*/  FADD R4, R4, R3 ;  /* 0x0000000304047221 */ /* 0x000fe40000000000 */
[----:B------:R-:W-:-:S02]  /*01c0*/  FFMA R0, R0, R11, RZ ;  /* 0x0000000b00007223 */ /* 0x000fc400000000ff */
[----:B------:R-:W-:-:S04]  /*01d0*/  FADD R5, R5, R4 ;  /* 0x0000000405057221 */ /* 0x000fc80000000000 */
[----:B------:R-:W-:-:S05]  /*01e0*/  FADD R0, R0, R5 ;  /* 0x0000000500007221 */ /* 0x000fca0000000000 */
[----:B------:R-:W-:-:S05]  /*01f0*/  FSEL R0, R0, RZ, !P0 ;  /* 0x000000ff00007208 */ /* 0x000fca0004000000 */
[----:B------:R-:W1:Y:S02]  /*0200*/  SHFL.BFLY PT, R3, R0, 0x10, 0x1f ;  /* 0x0e001f0000037f89 */ /* 0x000e6400000e0000 */
[----:B-1----:R-:W-:-:S05]  /*0210*/  FADD R3, R0, R3 ;  /* 0x0000000300037221 */ /* 0x002fca0000000000 */
[----:B------:R-:W1:Y:S02]  /*0220*/  SHFL.BFLY PT, R4, R3, 0x8, 0x1f ;  /* 0x0d001f0003047f89 */ /* 0x000e6400000e0000 */
[----:B-1----:R-:W-:-:S05]  /*0230*/  FADD R4, R3, R4 ;  /* 0x0000000403047221 */ /* 0x002fca0000000000 */
[----:B------:R-:W1:Y:S02]  /*0240*/  SHFL.BFLY PT, R5, R4, 0x4, 0x1f ;  /* 0x0c801f0004057f89 */ /* 0x000e6400000e0000 */
[----:B-1----:R-:W-:-:S05]  /*0250*/  FADD R5, R4, R5 ;  /* 0x0000000504057221 */ /* 0x002fca0000000000 */
[----:B------:R-:W1:Y:S01]  /*0260*/  SHFL.BFLY PT, R6, R5, 0x2, 0x1f ;  /* 0x0c401f0005067f89 */ /* 0x000e6200000e0000 */
[----:B------:R-:W-:Y:S01]  /*0270*/  LOP3.LUT P0, RZ, R16, 0x1f, RZ, 0xc0, !PT ;  /* 0x0000001f10ff7812 */ /* 0x000fe2000780c0ff */
[----:B-1----:R-:W-:-:S05]  /*0280*/  FADD R6, R5, R6 ;  /* 0x0000000605067221 */ /* 0x002fca0000000000 */
[----:B------:R-:W1:Y:S01]  /*0290*/  SHFL.BFLY PT, R7, R6, 0x1, 0x1f ;  /* 0x0c201f0006077f89 */ /* 0x000e6200000e0000 */
[----:B------:R-:W-:-:S04]  /*02a0*/  SHF.R.U32.HI R0, RZ, 0x3, R16 ;  /* 0x00000003ff007819 */ /* 0x000fc80000011610 */
[----:B------:R-:W-:Y:S01]  /*02b0*/  LOP3.LUT R0, R0, 0x3c, RZ, 0xc0, !PT ;  /* 0x0000003c00007812 */ /* 0x000fe200078ec0ff */
[----:B-1----:R-:W-:-:S05]  /*02c0*/  FADD R7, R6, R7 ;  /* 0x0000000706077221 */ /* 0x002fca0000000000 */
[----:B------:R-:W-:Y:S01]  /*02d0*/  @!P0 STS [R0+UR4], R7 ;  /* 0x0000000700008988 */ /* 0x000fe20008000804 */
[----:B------:R-:W-:Y:S06]  /*02e0*/  BAR.SYNC.DEFER_BLOCKING 0x0 ;  /* 0x0000000000007b1d */ /* 0x000fec0000010000 */
[----:B------:R-:W1:Y:S04]  /*02f0*/  @!P1 LDS R13, [R12+UR4] ;  /* 0x000000040c0d9984 */ /* 0x000e680008000800 */
[----:B-1----:R-:W1:Y:S02]  /*0300*/  SHFL.BFLY PT, R4, R13, 0x8, 0x1f ;  /* 0x0d001f000d047f89 */ /* 0x002e6400000e0000 */
[----:B-1----:R-:W-:-:S05]  /*0310*/  FADD R4, R13, R4 ;  /* 0x000000040d047221 */ /* 0x002fca0000000000 */
[----:B------:R-:W1:Y:S02]  /*0320*/  SHFL.BFLY PT, R3, R4, 0x4, 0x1f ;  /* 0x0c801f0004037f89 */ /* 0x000e6400000e0000 */
[----:B-1----:R-:W-:-:S05]  /*0330*/  FADD R3, R4, R3 ;  /* 0x0000000304037221 */ /* 0x002fca0000000000 */
[----:B------:R-:W1:Y:S01]  /*0340*/  SHFL.BFLY PT, R6, R3, 0x2, 0x1f ;  /* 0x0c401f0003067f89 */ /* 0x000e6200000e0000 */
[----:B------:R-:W-:Y:S01]  /*0350*/  LOP3.LUT P0, RZ, R16, 0xf, RZ, 0xc0, !PT ;  /* 0x0000000f10ff7812 */ /* 0x000fe2000780c0ff */
[----:B-1----:R-:W-:-:S05]  /*0360*/  FADD R6, R3, R6 ;  /* 0x0000000603067221 */ /* 0x002fca0000000000 */
[----:B------:R-:W1:Y:S01]  /*0370*/  SHFL.BFLY PT, R5, R6, 0x1, 0x1f ;  /* 0x0c201f0006057f89 */ /* 0x000e6200000e0000 */
[C---:B------:R-:W-:Y:S02]  /*0380*/  ISETP.LT.AND P0, PT, R16.reuse, 0x10, !P0 ;  /* 0x000000101000780c */ /* 0x040fe40004701270 */
[----:B------:R-:W-:-:S04]  /*0390*/  LOP3.LUT P1, RZ, R16, 0x1ff, RZ, 0xc0, !PT ;  /* 0x000001ff10ff7812 */ /* 0x000fc8000782c0ff */
[----:B------:R-:W-:Y:S01]  /*03a0*/  ISETP.LT.AND P1, PT, R2, 0x100, !P1 ;  /* 0x000001000200780c */ /* 0x000fe20004f21270 */
[----:B-1----:R-:W-:-:S06]  /*03b0*/  FADD R5, R6, R5 ;  /* 0x0000000506057221 */ /* 0x002fcc0000000000 */
[----:B------:R1:W-:Y:S01]  /*03c0*/  @P0 STS [R12+UR4], R5 ;  /* 0x000000050c000988 */ /* 0x0003e20008000804 */
[----:B------:R-:W-:Y:S06]  /*03d0*/  BAR.SYNC.DEFER_BLOCKING 0x0 ;  /* 0x0000000000007b1d */ /* 0x000fec0000010000 */
[----:B-1----:R-:W-:Y:S05]  /*03e0*/  @!P1 EXIT ;  /* 0x000000000000994d */ /* 0x002fea0003800000 */
[----:B------:R-:W0:Y:S01]  /*03f0*/  LDS R7, [UR4] ;  /* 0x00000004ff077984 */ /* 0x000e220008000800 */
[----:B------:R-:W1:Y:S02]  /*0400*/  LDC.64 R4, c[0x0][0x220] ;  /* 0x00008800ff047b82 */ /* 0x000e640000000a00 */
[----:B-1----:R-:W-:-:S05]  /*0410*/  IMAD.WIDE R2, R2, 0x4, R4 ;  /* 0x0000000402027825 */ /* 0x002fca00078e0204 */
[----:B0-----:R-:W-:Y:S01]  /*0420*/  STG.E desc[UR6][R2.64], R7 ;  /* 0x0000000702007986 */ /* 0x001fe2000c101906 */
[----:B------:R-:W-:Y:S05]  /*0430*/  EXIT ;  /* 0x000000000000794d */ /* 0x000fea0003800000 */
.L_x_0:
[----:B------:R-:W-:-:S00]  /*0440*/  BRA `(.L_x_0) ;  /* 0xfffffffc00fc7947 */ /* 0x000fc0000383ffff */
[----:B------:R-:W-:-:S00]  /*0450*/  NOP ;  /* 0x0000000000007918 */ /* 0x000fc00000000000 */
        /* <DEDUP_REMOVED lines=10> */
.L_x_1:


//--------------------- .nv.shared.triton_red_fused_mv_18 --------------------------
	.section	.nv.shared.triton_red_fused_mv_18,"aw",@nobits
	.sectionflags	@""
	.align	16
	.zero		1024


//--------------------- .nv.constant0.triton_red_fused_mv_18 --------------------------
	.section	.nv.constant0.triton_red_fused_mv_18,"a",@progbits
	.sectionflags	@""
	.align	4
.nv.constant0.triton_red_fused_mv_18:
	.zero		560
